//
// Generated by NVIDIA NVVM Compiler
//
// Compiler Build ID: CL-36424714
// Cuda compilation tools, release 13.0, V13.0.88
// Based on NVVM 20.0.0
//

.version 9.0
.target sm_100
.address_size 64

	// .globl	_Z7encryptPcS_
.extern .func  (.param .b32 func_retval0) vprintf
(
	.param .b64 vprintf_param_0,
	.param .b64 vprintf_param_1
)
;
.const .align 1 .b8 const_in_text[1024];
.global .align 1 .b8 $str[48] = {69, 110, 111, 117, 110, 116, 101, 114, 101, 100, 32, 99, 104, 97, 114, 97, 99, 116, 101, 114, 32, 111, 117, 116, 115, 105, 100, 101, 32, 111, 102, 32, 112, 114, 105, 110, 116, 97, 98, 108, 101, 32, 114, 97, 110, 103, 101};

.visible .entry _Z7encryptPcS_(
	.param .u64 .ptr .align 1 _Z7encryptPcS__param_0,
	.param .u64 .ptr .align 1 _Z7encryptPcS__param_1
)
{
	.reg .pred 	%p<3>;
	.reg .b16 	%rs<12>;
	.reg .b32 	%r<7>;
	.reg .b64 	%rd<11>;

	ld.param.u64 	%rd2, [_Z7encryptPcS__param_0];
	ld.param.u64 	%rd1, [_Z7encryptPcS__param_1];
	cvta.to.global.u64 	%rd3, %rd2;
	mov.u32 	%r2, %ctaid.x;
	mov.u32 	%r3, %ntid.x;
	mov.u32 	%r4, %tid.x;
	mad.lo.s32 	%r1, %r2, %r3, %r4;
	cvt.s64.s32 	%rd4, %r1;
	add.s64 	%rd5, %rd3, %rd4;
	ld.global.s8 	%rs1, [%rd5];
	setp.gt.s16 	%p1, %rs1, 31;
	@%p1 bra 	$L__BB0_2;
	mov.u64 	%rd6, $str;
	cvta.global.u64 	%rd7, %rd6;
	{ // callseq 0, 0
	.param .b64 param0;
	st.param.b64 	[param0], %rd7;
	.param .b64 param1;
	st.param.b64 	[param1], 0;
	.param .b32 retval0;
	call.uni (retval0), 
	vprintf, 
	(
	param0, 
	param1
	);
	ld.param.b32 	%r5, [retval0];
	} // callseq 0
$L__BB0_2:
	cvta.to.global.u64 	%rd9, %rd1;
	add.s16 	%rs2, %rs1, -27;
	mul.hi.s16 	%rs3, %rs2, 10923;
	shr.u16 	%rs4, %rs3, 15;
	shr.u16 	%rs5, %rs3, 4;
	add.s16 	%rs6, %rs5, %rs4;
	mul.lo.s16 	%rs7, %rs6, 96;
	sub.s16 	%rs8, %rs2, %rs7;
	setp.lt.s16 	%p2, %rs8, 0;
	add.s16 	%rs9, %rs8, 96;
	selp.b16 	%rs10, %rs9, %rs8, %p2;
	add.s16 	%rs11, %rs10, 32;
	add.s64 	%rd10, %rd9, %rd4;
	st.global.u8 	[%rd10], %rs11;
	ret;

}
	// .globl	_Z16constant_encryptPc
.visible .entry _Z16constant_encryptPc(
	.param .u64 .ptr .align 1 _Z16constant_encryptPc_param_0
)
{
	.reg .pred 	%p<3>;
	.reg .b16 	%rs<12>;
	.reg .b32 	%r<7>;
	.reg .b64 	%rd<10>;

	ld.param.u64 	%rd1, [_Z16constant_encryptPc_param_0];
	mov.u32 	%r2, %ctaid.x;
	mov.u32 	%r3, %ntid.x;
	mov.u32 	%r4, %tid.x;
	mad.lo.s32 	%r1, %r2, %r3, %r4;
	cvt.s64.s32 	%rd2, %r1;
	mov.u64 	%rd3, const_in_text;
	add.s64 	%rd4, %rd3, %rd2;
	ld.const.s8 	%rs1, [%rd4];
	setp.gt.s16 	%p1, %rs1, 31;
	@%p1 bra 	$L__BB1_2;
	mov.u64 	%rd5, $str;
	cvta.global.u64 	%rd6, %rd5;
	{ // callseq 1, 0
	.param .b64 param0;
	st.param.b64 	[param0], %rd6;
	.param .b64 param1;
	st.param.b64 	[param1], 0;
	.param .b32 retval0;
	call.uni (retval0), 
	vprintf, 
	(
	param0, 
	param1
	);
	ld.param.b32 	%r5, [retval0];
	} // callseq 1
$L__BB1_2:
	cvta.to.global.u64 	%rd8, %rd1;
	add.s16 	%rs2, %rs1, -27;
	mul.hi.s16 	%rs3, %rs2, 10923;
	shr.u16 	%rs4, %rs3, 15;
	shr.u16 	%rs5, %rs3, 4;
	add.s16 	%rs6, %rs5, %rs4;
	mul.lo.s16 	%rs7, %rs6, 96;
	sub.s16 	%rs8, %rs2, %rs7;
	setp.lt.s16 	%p2, %rs8, 0;
	add.s16 	%rs9, %rs8, 96;
	selp.b16 	%rs10, %rs9, %rs8, %p2;
	add.s16 	%rs11, %rs10, 32;
	add.s64 	%rd9, %rd8, %rd2;
	st.global.u8 	[%rd9], %rs11;
	ret;

}
	// .globl	_Z14shared_encryptPcS_
.visible .entry _Z14shared_encryptPcS_(
	.param .u64 .ptr .align 1 _Z14shared_encryptPcS__param_0,
	.param .u64 .ptr .align 1 _Z14shared_encryptPcS__param_1
)
{
	.reg .pred 	%p<3>;
	.reg .b16 	%rs<12>;
	.reg .b32 	%r<7>;
	.reg .b64 	%rd<11>;

	ld.param.u64 	%rd2, [_Z14shared_encryptPcS__param_0];
	ld.param.u64 	%rd1, [_Z14shared_encryptPcS__param_1];
	cvta.to.global.u64 	%rd3, %rd2;
	mov.u32 	%r2, %ctaid.x;
	mov.u32 	%r3, %ntid.x;
	mov.u32 	%r4, %tid.x;
	mad.lo.s32 	%r1, %r2, %r3, %r4;
	cvt.s64.s32 	%rd4, %r1;
	add.s64 	%rd5, %rd3, %rd4;
	ld.global.s8 	%rs1, [%rd5];
	setp.gt.s16 	%p1, %rs1, 31;
	@%p1 bra 	$L__BB2_2;
	mov.u64 	%rd6, $str;
	cvta.global.u64 	%rd7, %rd6;
	{ // callseq 2, 0
	.param .b64 param0;
	st.param.b64 	[param0], %rd7;
	.param .b64 param1;
	st.param.b64 	[param1], 0;
	.param .b32 retval0;
	call.uni (retval0), 
	vprintf, 
	(
	param0, 
	param1
	);
	ld.param.b32 	%r5, [retval0];
	} // callseq 2
$L__BB2_2:
	cvta.to.global.u64 	%rd9, %rd1;
	add.s16 	%rs2, %rs1, -27;
	mul.hi.s16 	%rs3, %rs2, 10923;
	shr.u16 	%rs4, %rs3, 15;
	shr.u16 	%rs5, %rs3, 4;
	add.s16 	%rs6, %rs5, %rs4;
	mul.lo.s16 	%rs7, %rs6, 96;
	sub.s16 	%rs8, %rs2, %rs7;
	setp.lt.s16 	%p2, %rs8, 0;
	add.s16 	%rs9, %rs8, 96;
	selp.b16 	%rs10, %rs9, %rs8, %p2;
	add.s16 	%rs11, %rs10, 32;
	add.s64 	%rd10, %rd9, %rd4;
	st.global.u8 	[%rd10], %rs11;
	ret;

}


// ===== COMPILED SASS (sm_100) =====

	.target	sm_100

	.elftype	@"ET_EXEC"


//--------------------- .note.nv.tkinfo           --------------------------
	.section	.note.nv.tkinfo,"",@"SHT_NOTE"
	.sectionflags	@"SHF_NOTE_NV_TKINFO"
	.tkinfo
        /*0018*/ 	.word	0x00000002
        /*0030*/ 	.string	""
        /*0030*/ 	.string	"ptxas"
        /*0030*/ 	.string	"Cuda compilation tools, release 13.0, V13.0.88"
        /*0030*/ 	.string	"Build cuda_13.0.r13.0/compiler.36424714_0"
        /*0030*/ 	.string	"-arch sm_100 -m 64 "



//--------------------- .note.nv.cuinfo           --------------------------
	.section	.note.nv.cuinfo,"",@"SHT_NOTE"
	.sectionflags	@"SHF_NOTE_NV_CUINFO"
        /*0018*/ 	.short	0x0002
        /*001a*/ 	.short	0x0064
        /*001c*/ 	.short	0x0082
	.zero		2


//--------------------- .nv.info                  --------------------------
	.section	.nv.info,"",@"SHT_CUDA_INFO"
	.align	4


	//----- nvinfo : EIATTR_REGCOUNT
	.align		4
        /*0000*/ 	.byte	0x04, 0x2f
        /*0002*/ 	.short	(.L_3 - .L_2)
	.align		4
.L_2:
        /*0004*/ 	.word	index@(_Z7encryptPcS_)
        /*0008*/ 	.word	0x00000018


	//----- nvinfo : EIATTR_FRAME_SIZE
	.align		4
.L_3:
        /*000c*/ 	.byte	0x04, 0x11
        /*000e*/ 	.short	(.L_5 - .L_4)
	.align		4
.L_4:
        /*0010*/ 	.word	index@(_Z7encryptPcS_)
        /*0014*/ 	.word	0x00000000


	//----- nvinfo : EIATTR_REGCOUNT
	.align		4
.L_5:
        /*0018*/ 	.byte	0x04, 0x2f
        /*001a*/ 	.short	(.L_7 - .L_6)
	.align		4
.L_6:
        /*001c*/ 	.word	index@(_Z16constant_encryptPc)
        /*0020*/ 	.word	0x00000018


	//----- nvinfo : EIATTR_FRAME_SIZE
	.align		4
.L_7:
        /*0024*/ 	.byte	0x04, 0x11
        /*0026*/ 	.short	(.L_9 - .L_8)
	.align		4
.L_8:
        /*0028*/ 	.word	index@(_Z16constant_encryptPc)
        /*002c*/ 	.word	0x00000000


	//----- nvinfo : EIATTR_REGCOUNT
	.align		4
.L_9:
        /*0030*/ 	.byte	0x04, 0x2f
        /*0032*/ 	.short	(.L_11 - .L_10)
	.align		4
.L_10:
        /*0034*/ 	.word	index@(_Z14shared_encryptPcS_)
        /*0038*/ 	.word	0x00000018


	//----- nvinfo : EIATTR_FRAME_SIZE
	.align		4
.L_11:
        /*003c*/ 	.byte	0x04, 0x11
        /*003e*/ 	.short	(.L_13 - .L_12)
	.align		4
.L_12:
        /*0040*/ 	.word	index@(_Z14shared_encryptPcS_)
        /*0044*/ 	.word	0x00000000


	//----- nvinfo : EIATTR_MIN_STACK_SIZE
	.align		4
.L_13:
        /*0048*/ 	.byte	0x04, 0x12
        /*004a*/ 	.short	(.L_15 - .L_14)
	.align		4
.L_14:
        /*004c*/ 	.word	index@(_Z14shared_encryptPcS_)
        /*0050*/ 	.word	0x00000000


	//----- nvinfo : EIATTR_MIN_STACK_SIZE
	.align		4
.L_15:
        /*0054*/ 	.byte	0x04, 0x12
        /*0056*/ 	.short	(.L_17 - .L_16)
	.align		4
.L_16:
        /*0058*/ 	.word	index@(_Z16constant_encryptPc)
        /*005c*/ 	.word	0x00000000


	//----- nvinfo : EIATTR_MIN_STACK_SIZE
	.align		4
.L_17:
        /*0060*/ 	.byte	0x04, 0x12
        /*0062*/ 	.short	(.L_19 - .L_18)
	.align		4
.L_18:
        /*0064*/ 	.word	index@(_Z7encryptPcS_)
        /*0068*/ 	.word	0x00000000
.L_19:


//--------------------- .nv.compat                --------------------------
	.section	.nv.compat,"",@"SHT_CUDA_COMPAT_INFO"
	.align	4
        /*0000*/ 	.byte	0x02, 0x09, 0x00, 0x00, 0x02, 0x02, 0x01, 0x00, 0x02, 0x05, 0x05, 0x00, 0x03, 0x07, 0x01, 0x01
        /*0010*/ 	.byte	0x02, 0x03, 0x00, 0x00, 0x02, 0x06, 0x01, 0x00, 0x04, 0x0b, 0x08, 0x00, 0x09, 0x00, 0x00, 0x00
        /*0020*/ 	.byte	0x00, 0x00, 0x00, 0x00


//--------------------- .nv.info._Z14shared_encryptPcS_ --------------------------
	.section	.nv.info._Z14shared_encryptPcS_,"",@"SHT_CUDA_INFO"
	.sectionflags	@""
	.align	4


	//----- nvinfo : EIATTR_CUDA_API_VERSION
	.align		4
        /*0000*/ 	.byte	0x04, 0x37
        /*0002*/ 	.short	(.L_21 - .L_20)
.L_20:
        /*0004*/ 	.word	0x00000082


	//----- nvinfo : EIATTR_KPARAM_INFO
	.align		4
.L_21:
        /*0008*/ 	.byte	0x04, 0x17
        /*000a*/ 	.short	(.L_23 - .L_22)
.L_22:
        /*000c*/ 	.word	0x00000000
        /*0010*/ 	.short	0x0001
        /*0012*/ 	.short	0x0008
        /*0014*/ 	.byte	0x00, 0xf5, 0x21, 0x00


	//----- nvinfo : EIATTR_KPARAM_INFO
	.align		4
.L_23:
        /*0018*/ 	.byte	0x04, 0x17
        /*001a*/ 	.short	(.L_25 - .L_24)
.L_24:
        /*001c*/ 	.word	0x00000000
        /*0020*/ 	.short	0x0000
        /*0022*/ 	.short	0x0000
        /*0024*/ 	.byte	0x00, 0xf5, 0x21, 0x00


	//----- nvinfo : EIATTR_SPARSE_MMA_MASK
	.align		4
.L_25:
        /*0028*/ 	.byte	0x03, 0x50
        /*002a*/ 	.short	0x0000


	//----- nvinfo : EIATTR_MAXREG_COUNT
	.align		4
        /*002c*/ 	.byte	0x03, 0x1b
        /*002e*/ 	.short	0x00ff


	//----- nvinfo : EIATTR_EXTERNS
	.align		4
        /*0030*/ 	.byte	0x04, 0x0f
        /*0032*/ 	.short	(.L_27 - .L_26)


	//   ....[0]....
	.align		4
.L_26:
        /*0034*/ 	.word	index@(vprintf)


	//----- nvinfo : EIATTR_MERCURY_ISA_VERSION
	.align		4
.L_27:
        /*0038*/ 	.byte	0x03, 0x5f
        /*003a*/ 	.short	0x0101


	//----- nvinfo : EIATTR_VRC_CTA_INIT_COUNT
	.align		4
        /*003c*/ 	.byte	0x02, 0x4a
	.zero		1
	.zero		1


	//----- nvinfo : EIATTR_SYSCALL_OFFSETS
	.align		4
        /*0040*/ 	.byte	0x04, 0x46
        /*0042*/ 	.short	(.L_29 - .L_28)


	//   ....[0]....
.L_28:
        /*0044*/ 	.word	0x00000150


	//----- nvinfo : EIATTR_EXIT_INSTR_OFFSETS
	.align		4
.L_29:
        /*0048*/ 	.byte	0x04, 0x1c
        /*004a*/ 	.short	(.L_31 - .L_30)


	//   ....[0]....
.L_30:
        /*004c*/ 	.word	0x000002b0


	//----- nvinfo : EIATTR_CRS_STACK_SIZE
	.align		4
.L_31:
        /*0050*/ 	.byte	0x04, 0x1e
        /*0052*/ 	.short	(.L_33 - .L_32)
.L_32:
        /*0054*/ 	.word	0x00000000


	//----- nvinfo : EIATTR_CBANK_PARAM_SIZE
	.align		4
.L_33:
        /*0058*/ 	.byte	0x03, 0x19
        /*005a*/ 	.short	0x0010


	//----- nvinfo : EIATTR_PARAM_CBANK
	.align		4
        /*005c*/ 	.byte	0x04, 0x0a
        /*005e*/ 	.short	(.L_35 - .L_34)
	.align		4
.L_34:
        /*0060*/ 	.word	index@(.nv.constant0._Z14shared_encryptPcS_)
        /*0064*/ 	.short	0x0380
        /*0066*/ 	.short	0x0010


	//----- nvinfo : EIATTR_SW_WAR
	.align		4
.L_35:
        /*0068*/ 	.byte	0x04, 0x36
        /*006a*/ 	.short	(.L_37 - .L_36)
.L_36:
        /*006c*/ 	.word	0x00000008
.L_37:


//--------------------- .nv.info._Z16constant_encryptPc --------------------------
	.section	.nv.info._Z16constant_encryptPc,"",@"SHT_CUDA_INFO"
	.sectionflags	@""
	.align	4


	//----- nvinfo : EIATTR_CUDA_API_VERSION
	.align		4
        /*0000*/ 	.byte	0x04, 0x37
        /*0002*/ 	.short	(.L_39 - .L_38)
.L_38:
        /*0004*/ 	.word	0x00000082


	//----- nvinfo : EIATTR_KPARAM_INFO
	.align		4
.L_39:
        /*0008*/ 	.byte	0x04, 0x17
        /*000a*/ 	.short	(.L_41 - .L_40)
.L_40:
        /*000c*/ 	.word	0x00000000
        /*0010*/ 	.short	0x0000
        /*0012*/ 	.short	0x0000
        /*0014*/ 	.byte	0x00, 0xf5, 0x21, 0x00


	//----- nvinfo : EIATTR_SPARSE_MMA_MASK
	.align		4
.L_41:
        /*0018*/ 	.byte	0x03, 0x50
        /*001a*/ 	.short	0x0000


	//----- nvinfo : EIATTR_MAXREG_COUNT
	.align		4
        /*001c*/ 	.byte	0x03, 0x1b
        /*001e*/ 	.short	0x00ff


	//----- nvinfo : EIATTR_EXTERNS
	.align		4
        /*0020*/ 	.byte	0x04, 0x0f
        /*0022*/ 	.short	(.L_43 - .L_42)


	//   ....[0]....
	.align		4
.L_42:
        /*0024*/ 	.word	index@(vprintf)


	//----- nvinfo : EIATTR_MERCURY_ISA_VERSION
	.align		4
.L_43:
        /*0028*/ 	.byte	0x03, 0x5f
        /*002a*/ 	.short	0x0101


	//----- nvinfo : EIATTR_VRC_CTA_INIT_COUNT
	.align		4
        /*002c*/ 	.byte	0x02, 0x4a
	.zero		1
	.zero		1


	//----- nvinfo : EIATTR_SYSCALL_OFFSETS
	.align		4
        /*0030*/ 	.byte	0x04, 0x46
        /*0032*/ 	.short	(.L_45 - .L_44)


	//   ....[0]....
.L_44:
        /*0034*/ 	.word	0x00000110


	//----- nvinfo : EIATTR_EXIT_INSTR_OFFSETS
	.align		4
.L_45:
        /*0038*/ 	.byte	0x04, 0x1c
        /*003a*/ 	.short	(.L_47 - .L_46)


	//   ....[0]....
.L_46:
        /*003c*/ 	.word	0x00000270


	//----- nvinfo : EIATTR_CRS_STACK_SIZE
	.align		4
.L_47:
        /*0040*/ 	.byte	0x04, 0x1e
        /*0042*/ 	.short	(.L_49 - .L_48)
.L_48:
        /*0044*/ 	.word	0x00000000


	//----- nvinfo : EIATTR_CBANK_PARAM_SIZE
	.align		4
.L_49:
        /*0048*/ 	.byte	0x03, 0x19
        /*004a*/ 	.short	0x0008


	//----- nvinfo : EIATTR_PARAM_CBANK
	.align		4
        /*004c*/ 	.byte	0x04, 0x0a
        /*004e*/ 	.short	(.L_51 - .L_50)
	.align		4
.L_50:
        /*0050*/ 	.word	index@(.nv.constant0._Z16constant_encryptPc)
        /*0054*/ 	.short	0x0380
        /*0056*/ 	.short	0x0008


	//----- nvinfo : EIATTR_SW_WAR
	.align		4
.L_51:
        /*0058*/ 	.byte	0x04, 0x36
        /*005a*/ 	.short	(.L_53 - .L_52)
.L_52:
        /*005c*/ 	.word	0x00000008
.L_53:


//--------------------- .nv.info._Z7encryptPcS_   --------------------------
	.section	.nv.info._Z7encryptPcS_,"",@"SHT_CUDA_INFO"
	.sectionflags	@""
	.align	4


	//----- nvinfo : EIATTR_CUDA_API_VERSION
	.align		4
        /*0000*/ 	.byte	0x04, 0x37
        /*0002*/ 	.short	(.L_55 - .L_54)
.L_54:
        /*0004*/ 	.word	0x00000082


	//----- nvinfo : EIATTR_KPARAM_INFO
	.align		4
.L_55:
        /*0008*/ 	.byte	0x04, 0x17
        /*000a*/ 	.short	(.L_57 - .L_56)
.L_56:
        /*000c*/ 	.word	0x00000000
        /*0010*/ 	.short	0x0001
        /*0012*/ 	.short	0x0008
        /*0014*/ 	.byte	0x00, 0xf5, 0x21, 0x00


	//----- nvinfo : EIATTR_KPARAM_INFO
	.align		4
.L_57:
        /*0018*/ 	.byte	0x04, 0x17
        /*001a*/ 	.short	(.L_59 - .L_58)
.L_58:
        /*001c*/ 	.word	0x00000000
        /*0020*/ 	.short	0x0000
        /*0022*/ 	.short	0x0000
        /*0024*/ 	.byte	0x00, 0xf5, 0x21, 0x00


	//----- nvinfo : EIATTR_SPARSE_MMA_MASK
	.align		4
.L_59:
        /*0028*/ 	.byte	0x03, 0x50
        /*002a*/ 	.short	0x0000


	//----- nvinfo : EIATTR_MAXREG_COUNT
	.align		4
        /*002c*/ 	.byte	0x03, 0x1b
        /*002e*/ 	.short	0x00ff


	//----- nvinfo : EIATTR_EXTERNS
	.align		4
        /*0030*/ 	.byte	0x04, 0x0f
        /*0032*/ 	.short	(.L_61 - .L_60)


	//   ....[0]....
	.align		4
.L_60:
        /*0034*/ 	.word	index@(vprintf)


	//----- nvinfo : EIATTR_MERCURY_ISA_VERSION
	.align		4
.L_61:
        /*0038*/ 	.byte	0x03, 0x5f
        /*003a*/ 	.short	0x0101


	//----- nvinfo : EIATTR_VRC_CTA_INIT_COUNT
	.align		4
        /*003c*/ 	.byte	0x02, 0x4a
	.zero		1
	.zero		1


	//----- nvinfo : EIATTR_SYSCALL_OFFSETS
	.align		4
        /*0040*/ 	.byte	0x04, 0x46
        /*0042*/ 	.short	(.L_63 - .L_62)


	//   ....[0]....
.L_62:
        /*0044*/ 	.word	0x00000150


	//----- nvinfo : EIATTR_EXIT_INSTR_OFFSETS
	.align		4
.L_63:
        /*0048*/ 	.byte	0x04, 0x1c
        /*004a*/ 	.short	(.L_65 - .L_64)


	//   ....[0]....
.L_64:
        /*004c*/ 	.word	0x000002b0


	//----- nvinfo : EIATTR_CRS_STACK_SIZE
	.align		4
.L_65:
        /*0050*/ 	.byte	0x04, 0x1e
        /*0052*/ 	.short	(.L_67 - .L_66)
.L_66:
        /*0054*/ 	.word	0x00000000


	//----- nvinfo : EIATTR_CBANK_PARAM_SIZE
	.align		4
.L_67:
        /*0058*/ 	.byte	0x03, 0x19
        /*005a*/ 	.short	0x0010


	//----- nvinfo : EIATTR_PARAM_CBANK
	.align		4
        /*005c*/ 	.byte	0x04, 0x0a
        /*005e*/ 	.short	(.L_69 - .L_68)
	.align		4
.L_68:
        /*0060*/ 	.word	index@(.nv.constant0._Z7encryptPcS_)
        /*0064*/ 	.short	0x0380
        /*0066*/ 	.short	0x0010


	//----- nvinfo : EIATTR_SW_WAR
	.align		4
.L_69:
        /*0068*/ 	.byte	0x04, 0x36
        /*006a*/ 	.short	(.L_71 - .L_70)
.L_70:
        /*006c*/ 	.word	0x00000008
.L_71:


//--------------------- .nv.callgraph             --------------------------
	.section	.nv.callgraph,"",@"SHT_CUDA_CALLGRAPH"
	.align	4
	.sectionentsize	8
	.align		4
        /*0000*/ 	.word	0x00000000
	.align		4
        /*0004*/ 	.word	0xffffffff
	.align		4
        /*0008*/ 	.word	index@(_Z14shared_encryptPcS_)
	.align		4
        /*000c*/ 	.word	index@(vprintf)
	.align		4
        /*0010*/ 	.word	index@(_Z16constant_encryptPc)
	.align		4
        /*0014*/ 	.word	index@(vprintf)
	.align		4
        /*0018*/ 	.word	index@(_Z7encryptPcS_)
	.align		4
        /*001c*/ 	.word	index@(vprintf)
	.align		4
        /*0020*/ 	.word	0x00000000
	.align		4
        /*0024*/ 	.word	0xfffffffe
	.align		4
        /*0028*/ 	.word	0x00000000
	.align		4
        /*002c*/ 	.word	0xfffffffd
	.align		4
        /*0030*/ 	.word	0x00000000
	.align		4
        /*0034*/ 	.word	0xfffffffc


//--------------------- .nv.constant4             --------------------------
	.section	.nv.constant4,"a",@progbits
	.align	8
	.align		8
.nv.constant4:
        /*0000*/ 	.dword	vprintf
	.align		8
        /*0008*/ 	.dword	$str


//--------------------- .nv.constant3             --------------------------
	.section	.nv.constant3,"a",@progbits
.nv.constant3:
	.type		const_in_text,@object
	.size		const_in_text,(.L_0 - const_in_text)
const_in_text:
	.zero		1024
.L_0:


//--------------------- .text._Z14shared_encryptPcS_ --------------------------
	.section	.text._Z14shared_encryptPcS_,"ax",@progbits
	.align	128
        .global         _Z14shared_encryptPcS_
        .type           _Z14shared_encryptPcS_,@function
        .size           _Z14shared_encryptPcS_,(.L_x_9 - _Z14shared_encryptPcS_)
        .other          _Z14shared_encryptPcS_,@"STO_CUDA_ENTRY STV_DEFAULT"
_Z14shared_encryptPcS_:
.text._Z14shared_encryptPcS_:
[----:B------:R-:W0:Y:S01]  /*0000*/  LDC R1, c[0x0][0x37c] ;  /* 0x0000df00ff017b82 */ /* 0x000e220000000800 */
[----:B------:R-:W1:Y:S07]  /*0010*/  S2R R3, SR_TID.X ;  /* 0x0000000000037919 */ /* 0x000e6e0000002100 */
[----:B------:R-:W1:Y:S01]  /*0020*/  S2UR UR4, SR_CTAID.X ;  /* 0x00000000000479c3 */ /* 0x000e620000002500 */
[----:B------:R-:W2:Y:S01]  /*0030*/  LDCU.64 UR6, c[0x0][0x380] ;  /* 0x00007000ff0677ac */ /* 0x000ea20008000a00 */
[----:B------:R-:W3:Y:S06]  /*0040*/  LDCU.64 UR36, c[0x0][0x358] ;  /* 0x00006b00ff2477ac */ /* 0x000eec0008000a00 */
[----:B------:R-:W1:Y:S02]  /*0050*/  LDC R16, c[0x0][0x360] ;  /* 0x0000d800ff107b82 */ /* 0x000e640000000800 */
[----:B-1----:R-:W-:-:S05]  /*0060*/  IMAD R16, R16, UR4, R3 ;  /* 0x0000000410107c24 */ /* 0x002fca000f8e0203 */
[----:B------:R-:W-:Y:S02]  /*0070*/  SHF.R.S32.HI R18, RZ, 0x1f, R16 ;  /* 0x0000001fff127819 */ /* 0x000fe40000011410 */
[----:B--2---:R-:W-:-:S04]  /*0080*/  IADD3 R2, P0, PT, R16, UR6, RZ ;  /* 0x0000000610027c10 */ /* 0x004fc8000ff1e0ff */
[----:B------:R-:W-:-:S05]  /*0090*/  IADD3.X R3, PT, PT, R18, UR7, RZ, P0, !PT ;  /* 0x0000000712037c10 */ /* 0x000fca00087fe4ff */
[----:B---3--:R-:W2:Y:S01]  /*00a0*/  LDG.E.S8 R17, desc[UR36][R2.64] ;  /* 0x0000002402117981 */ /* 0x008ea2000c1e1300 */
[----:B------:R-:W-:Y:S01]  /*00b0*/  BSSY.RECONVERGENT B6, `(.L_x_0) ;  /* 0x000000b000067945 */ /* 0x000fe20003800200 */
[----:B--2---:R-:W-:-:S13]  /*00c0*/  ISETP.GT.AND P0, PT, R17, 0x1f, PT ;  /* 0x0000001f1100780c */ /* 0x004fda0003f04270 */
[----:B0-----:R-:W-:Y:S05]  /*00d0*/  @P0 BRA `(.L_x_1) ;  /* 0x0000000000200947 */ /* 0x001fea0003800000 */
[----:B------:R-:W-:Y:S01]  /*00e0*/  MOV R0, 0x0 ;  /* 0x0000000000007802 */ /* 0x000fe20000000f00 */
[----:B------:R-:W0:Y:S01]  /*00f0*/  LDCU.64 UR4, c[0x4][0x8] ;  /* 0x01000100ff0477ac */ /* 0x000e220008000a00 */
[----:B------:R-:W-:Y:S02]  /*0100*/  CS2R R6, SRZ ;  /* 0x0000000000067805 */ /* 0x000fe4000001ff00 */
[----:B------:R1:W2:Y:S01]  /*0110*/  LDC.64 R2, c[0x4][R0] ;  /* 0x0100000000027b82 */ /* 0x0002a20000000a00 */
[----:B0-----:R-:W-:Y:S02]  /*0120*/  IMAD.U32 R4, RZ, RZ, UR4 ;  /* 0x00000004ff047e24 */ /* 0x001fe4000f8e00ff */
[----:B-1----:R-:W-:-:S07]  /*0130*/  IMAD.U32 R5, RZ, RZ, UR5 ;  /* 0x00000005ff057e24 */ /* 0x002fce000f8e00ff */
[----:B------:R-:W-:-:S07]  /*0140*/  LEPC R20, `(.L_x_1) ;  /* 0x000000001014794e */ /* 0x000fce0000000000 */
[----:B--2---:R-:W-:Y:S05]  /*0150*/  CALL.ABS.NOINC R2 ;  /* 0x0000000002007343 */ /* 0x004fea0003c00000 */
.L_x_1:
[----:B------:R-:W-:Y:S05]  /*0160*/  BSYNC.RECONVERGENT B6 ;  /* 0x0000000000067941 */ /* 0x000fea0003800200 */
.L_x_0:
[----:B------:R-:W-:Y:S01]  /*0170*/  VIADD R17, R17, 0xffffffe5 ;  /* 0xffffffe511117836 */ /* 0x000fe20000000000 */
[----:B------:R-:W0:Y:S04]  /*0180*/  LDCU.64 UR4, c[0x0][0x388] ;  /* 0x00007100ff0477ac */ /* 0x000e280008000a00 */
[----:B------:R-:W-:-:S05]  /*0190*/  PRMT R0, R17, 0x9910, RZ ;  /* 0x0000991011007816 */ /* 0x000fca00000000ff */
[----:B------:R-:W-:-:S05]  /*01a0*/  IMAD R0, R0, 0x2aab, RZ ;  /* 0x00002aab00007824 */ /* 0x000fca00078e02ff */
[----:B------:R-:W-:-:S04]  /*01b0*/  SHF.R.S32.HI R0, RZ, 0x10, R0 ;  /* 0x00000010ff007819 */ /* 0x000fc80000011400 */
[----:B------:R-:W-:Y:S02]  /*01c0*/  LOP3.LUT R3, R0, 0xffff, RZ, 0xc0, !PT ;  /* 0x0000ffff00037812 */ /* 0x000fe400078ec0ff */
[----:B0-----:R-:W-:Y:S02]  /*01d0*/  IADD3 R16, P1, PT, R16, UR4, RZ ;  /* 0x0000000410107c10 */ /* 0x001fe4000ff3e0ff */
[----:B------:R-:W-:-:S04]  /*01e0*/  SHF.R.U32.HI R0, RZ, 0xf, R3 ;  /* 0x0000000fff007819 */ /* 0x000fc80000011603 */
[----:B------:R-:W-:-:S04]  /*01f0*/  LEA.HI R0, R3, R0, RZ, 0x1c ;  /* 0x0000000003007211 */ /* 0x000fc800078fe0ff */
[----:B------:R-:W-:-:S05]  /*0200*/  PRMT R0, R0, 0x9910, RZ ;  /* 0x0000991000007816 */ /* 0x000fca00000000ff */
[----:B------:R-:W-:-:S04]  /*0210*/  IMAD R0, R0, 0x60, RZ ;  /* 0x0000006000007824 */ /* 0x000fc800078e02ff */
[----:B------:R-:W-:-:S05]  /*0220*/  IMAD.MOV R0, RZ, RZ, -R0 ;  /* 0x000000ffff007224 */ /* 0x000fca00078e0a00 */
[----:B------:R-:W-:-:S05]  /*0230*/  PRMT R0, R0, 0x7710, RZ ;  /* 0x0000771000007816 */ /* 0x000fca00000000ff */
[----:B------:R-:W-:Y:S01]  /*0240*/  IMAD.IADD R0, R17, 0x1, R0 ;  /* 0x0000000111007824 */ /* 0x000fe200078e0200 */
[----:B------:R-:W-:-:S04]  /*0250*/  IADD3.X R17, PT, PT, R18, UR5, RZ, P1, !PT ;  /* 0x0000000512117c10 */ /* 0x000fc80008ffe4ff */
[----:B------:R-:W-:-:S04]  /*0260*/  PRMT R2, R0, 0x9910, RZ ;  /* 0x0000991000027816 */ /* 0x000fc800000000ff */
[----:B------:R-:W-:-:S13]  /*0270*/  ISETP.GE.AND P0, PT, R2, RZ, PT ;  /* 0x000000ff0200720c */ /* 0x000fda0003f06270 */
[----:B------:R-:W-:-:S04]  /*0280*/  @!P0 VIADD R0, R0, 0x60 ;  /* 0x0000006000008836 */ /* 0x000fc80000000000 */
[----:B------:R-:W-:-:S05]  /*0290*/  VIADD R3, R0, 0x20 ;  /* 0x0000002000037836 */ /* 0x000fca0000000000 */
[----:B------:R-:W-:Y:S01]  /*02a0*/  STG.E.U8 desc[UR36][R16.64], R3 ;  /* 0x0000000310007986 */ /* 0x000fe2000c101124 */
[----:B------:R-:W-:Y:S05]  /*02b0*/  EXIT ;  /* 0x000000000000794d */ /* 0x000fea0003800000 */
.L_x_2:
[----:B------:R-:W-:-:S00]  /*02c0*/  BRA `(.L_x_2) ;  /* 0xfffffffc00fc7947 */ /* 0x000fc0000383ffff */
[----:B------:R-:W-:-:S00]  /*02d0*/  NOP ;  /* 0x0000000000007918 */ /* 0x000fc00000000000 */
        /* <DEDUP_REMOVED lines=10> */
.L_x_9:


//--------------------- .text._Z16constant_encryptPc --------------------------
	.section	.text._Z16constant_encryptPc,"ax",@progbits
	.align	128
        .global         _Z16constant_encryptPc
        .type           _Z16constant_encryptPc,@function
        .size           _Z16constant_encryptPc,(.L_x_10 - _Z16constant_encryptPc)
        .other          _Z16constant_encryptPc,@"STO_CUDA_ENTRY STV_DEFAULT"
_Z16constant_encryptPc:
.text._Z16constant_encryptPc:
[----:B------:R-:W0:Y:S01]  /*0000*/  LDC R1, c[0x0][0x37c] ;  /* 0x0000df00ff017b82 */ /* 0x000e220000000800 */
[----:B------:R-:W1:Y:S07]  /*0010*/  S2R R3, SR_TID.X ;  /* 0x0000000000037919 */ /* 0x000e6e0000002100 */
[----:B------:R-:W1:Y:S01]  /*0020*/  S2UR UR4, SR_CTAID.X ;  /* 0x00000000000479c3 */ /* 0x000e620000002500 */
[----:B------:R-:W2:Y:S01]  /*0030*/  LDCU.64 UR36, c[0x0][0x358] ;  /* 0x00006b00ff2477ac */ /* 0x000ea20008000a00 */
[----:B------:R-:W-:Y:S06]  /*0040*/  BSSY.RECONVERGENT B6, `(.L_x_3) ;  /* 0x000000e000067945 */ /* 0x000fec0003800200 */
[----:B------:R-:W1:Y:S02]  /*0050*/  LDC R16, c[0x0][0x360] ;  /* 0x0000d800ff107b82 */ /* 0x000e640000000800 */
[----:B-1----:R-:W-:-:S06]  /*0060*/  IMAD R16, R16, UR4, R3 ;  /* 0x0000000410107c24 */ /* 0x002fcc000f8e0203 */
[----:B------:R-:W1:Y:S02]  /*0070*/  LDC.S8 R17, c[0x3][R16] ;  /* 0x00c0000010117b82 */ /* 0x000e640000000200 */
[----:B-1----:R-:W-:-:S13]  /*0080*/  ISETP.GT.AND P0, PT, R17, 0x1f, PT ;  /* 0x0000001f1100780c */ /* 0x002fda0003f04270 */
[----:B0-2---:R-:W-:Y:S05]  /*0090*/  @P0 BRA `(.L_x_4) ;  /* 0x0000000000200947 */ /* 0x005fea0003800000 */
        /* <DEDUP_REMOVED lines=8> */
.L_x_4:
[----:B------:R-:W-:Y:S05]  /*0120*/  BSYNC.RECONVERGENT B6 ;  /* 0x0000000000067941 */ /* 0x000fea0003800200 */
.L_x_3:
        /* <DEDUP_REMOVED lines=8> */
[----:B------:R-:W-:Y:S02]  /*01b0*/  LEA.HI R0, R3, R0, RZ, 0x1c ;  /* 0x0000000003007211 */ /* 0x000fe400078fe0ff */
[----:B------:R-:W-:Y:S02]  /*01c0*/  LEA.HI.X.SX32 R3, R16, UR5, 0x1, P1 ;  /* 0x0000000510037c11 */ /* 0x000fe400088f0eff */
[----:B------:R-:W-:-:S05]  /*01d0*/  PRMT R0, R0, 0x9910, RZ ;  /* 0x0000991000007816 */ /* 0x000fca00000000ff */
[----:B------:R-:W-:-:S04]  /*01e0*/  IMAD R0, R0, 0x60, RZ ;  /* 0x0000006000007824 */ /* 0x000fc800078e02ff */
[----:B------:R-:W-:-:S05]  /*01f0*/  IMAD.MOV R0, RZ, RZ, -R0 ;  /* 0x000000ffff007224 */ /* 0x000fca00078e0a00 */
[----:B------:R-:W-:-:S05]  /*0200*/  PRMT R0, R0, 0x7710, RZ ;  /* 0x0000771000007816 */ /* 0x000fca00000000ff */
[----:B------:R-:W-:-:S05]  /*0210*/  IMAD.IADD R17, R17, 0x1, R0 ;  /* 0x0000000111117824 */ /* 0x000fca00078e0200 */
[----:B------:R-:W-:-:S04]  /*0220*/  PRMT R0, R17, 0x9910, RZ ;  /* 0x0000991011007816 */ /* 0x000fc800000000ff */
[----:B------:R-:W-:-:S13]  /*0230*/  ISETP.GE.AND P0, PT, R0, RZ, PT ;  /* 0x000000ff0000720c */ /* 0x000fda0003f06270 */
[----:B------:R-:W-:-:S04]  /*0240*/  @!P0 VIADD R17, R17, 0x60 ;  /* 0x0000006011118836 */ /* 0x000fc80000000000 */
[----:B------:R-:W-:-:S05]  /*0250*/  VIADD R17, R17, 0x20 ;  /* 0x0000002011117836 */ /* 0x000fca0000000000 */
[----:B------:R-:W-:Y:S01]  /*0260*/  STG.E.U8 desc[UR36][R2.64], R17 ;  /* 0x0000001102007986 */ /* 0x000fe2000c101124 */
[----:B------:R-:W-:Y:S05]  /*0270*/  EXIT ;  /* 0x000000000000794d */ /* 0x000fea0003800000 */
.L_x_5:
        /* <DEDUP_REMOVED lines=16> */
.L_x_10:


//--------------------- .text._Z7encryptPcS_      --------------------------
	.section	.text._Z7encryptPcS_,"ax",@progbits
	.align	128
        .global         _Z7encryptPcS_
        .type           _Z7encryptPcS_,@function
        .size           _Z7encryptPcS_,(.L_x_11 - _Z7encryptPcS_)
        .other          _Z7encryptPcS_,@"STO_CUDA_ENTRY STV_DEFAULT"
_Z7encryptPcS_:
.text._Z7encryptPcS_:
        /* <DEDUP_REMOVED lines=22> */
.L_x_7:
[----:B------:R-:W-:Y:S05]  /*0160*/  BSYNC.RECONVERGENT B6 ;  /* 0x0000000000067941 */ /* 0x000fea0003800200 */
.L_x_6:
        /* <DEDUP_REMOVED lines=21> */
.L_x_8:
        /* <DEDUP_REMOVED lines=12> */
.L_x_11:


//--------------------- .nv.global.init           --------------------------
	.section	.nv.global.init,"aw",@progbits
.nv.global.init:
	.type		$str,@object
	.size		$str,(.L_1 - $str)
$str:
        /*0000*/ 	.byte	0x45, 0x6e, 0x6f, 0x75, 0x6e, 0x74, 0x65, 0x72, 0x65, 0x64, 0x20, 0x63, 0x68, 0x61, 0x72, 0x61
        /*0010*/ 	.byte	0x63, 0x74, 0x65, 0x72, 0x20, 0x6f, 0x75, 0x74, 0x73, 0x69, 0x64, 0x65, 0x20, 0x6f, 0x66, 0x20
        /*0020*/ 	.byte	0x70, 0x72, 0x69, 0x6e, 0x74, 0x61, 0x62, 0x6c, 0x65, 0x20, 0x72, 0x61, 0x6e, 0x67, 0x65, 0x00
.L_1:


//--------------------- .nv.shared.reserved.0     --------------------------
	.section	.nv.shared.reserved.0,"aw",@nobits
	.weak		__nv_reservedSMEM_offset_0_alias
	.size		__nv_reservedSMEM_offset_0_alias, 0, 64
	.other		__nv_reservedSMEM_offset_0_alias,@"STO_CUDA_RESERVED_SHARED STV_DEFAULT"
__nv_reservedSMEM_offset_0_alias:
	.zero		0
	.zero		64


//--------------------- .nv.constant0._Z14shared_encryptPcS_ --------------------------
	.section	.nv.constant0._Z14shared_encryptPcS_,"a",@progbits
	.sectionflags	@""
	.align	4
.nv.constant0._Z14shared_encryptPcS_:
	.zero		912


//--------------------- .nv.constant0._Z16constant_encryptPc --------------------------
	.section	.nv.constant0._Z16constant_encryptPc,"a",@progbits
	.sectionflags	@""
	.align	4
.nv.constant0._Z16constant_encryptPc:
	.zero		904


//--------------------- .nv.constant0._Z7encryptPcS_ --------------------------
	.section	.nv.constant0._Z7encryptPcS_,"a",@progbits
	.sectionflags	@""
	.align	4
.nv.constant0._Z7encryptPcS_:
	.zero		912


//--------------------- SYMBOLS --------------------------

	.type		.nv.reservedSmem.offset0,@object
	.size		.nv.reservedSmem.offset0,0x4
	.type		vprintf,@function
